//
// Generated by NVIDIA NVVM Compiler
//
// Compiler Build ID: CL-36424714
// Cuda compilation tools, release 13.0, V13.0.88
// Based on NVVM 20.0.0
//

.version 9.0
.target sm_100
.address_size 64

	// .globl	_Z9bfsKernelPif
.extern .func  (.param .b32 func_retval0) vprintf
(
	.param .b64 vprintf_param_0,
	.param .b64 vprintf_param_1
)
;
.global .align 1 .b8 $str[11] = {37, 100, 32, 37, 102, 32, 102, 101, 102, 10};

.visible .entry _Z9bfsKernelPif(
	.param .u64 .ptr .align 1 _Z9bfsKernelPif_param_0,
	.param .f32 _Z9bfsKernelPif_param_1
)
{
	.local .align 16 .b8 	__local_depot0[16];
	.reg .b64 	%SP;
	.reg .b64 	%SPL;
	.reg .pred 	%p<2>;
	.reg .b32 	%r<5>;
	.reg .b32 	%f<2>;
	.reg .b64 	%rd<7>;
	.reg .b64 	%fd<2>;

	mov.u64 	%SPL, __local_depot0;
	cvta.local.u64 	%SP, %SPL;
	ld.param.u64 	%rd1, [_Z9bfsKernelPif_param_0];
	ld.param.f32 	%f1, [_Z9bfsKernelPif_param_1];
	add.u64 	%rd2, %SP, 0;
	add.u64 	%rd3, %SPL, 0;
	mov.u32 	%r1, %tid.x;
	cvt.f64.f32 	%fd1, %f1;
	st.local.u32 	[%rd3], %r1;
	st.local.f64 	[%rd3+8], %fd1;
	mov.u64 	%rd4, $str;
	cvta.global.u64 	%rd5, %rd4;
	{ // callseq 0, 0
	.param .b64 param0;
	st.param.b64 	[param0], %rd5;
	.param .b64 param1;
	st.param.b64 	[param1], %rd2;
	.param .b32 retval0;
	call.uni (retval0), 
	vprintf, 
	(
	param0, 
	param1
	);
	ld.param.b32 	%r2, [retval0];
	} // callseq 0
	setp.ne.s32 	%p1, %r1, 0;
	@%p1 bra 	$L__BB0_2;
	cvta.to.global.u64 	%rd6, %rd1;
	mov.b32 	%r4, 15;
	st.global.u32 	[%rd6], %r4;
$L__BB0_2:
	ret;

}


// ===== COMPILED SASS (sm_100) =====

	.target	sm_100

	.elftype	@"ET_EXEC"


//--------------------- .note.nv.tkinfo           --------------------------
	.section	.note.nv.tkinfo,"",@"SHT_NOTE"
	.sectionflags	@"SHF_NOTE_NV_TKINFO"
	.tkinfo
        /*0018*/ 	.word	0x00000002
        /*0030*/ 	.string	""
        /*0030*/ 	.string	"ptxas"
        /*0030*/ 	.string	"Cuda compilation tools, release 13.0, V13.0.88"
        /*0030*/ 	.string	"Build cuda_13.0.r13.0/compiler.36424714_0"
        /*0030*/ 	.string	"-arch sm_100 -m 64 "



//--------------------- .note.nv.cuinfo           --------------------------
	.section	.note.nv.cuinfo,"",@"SHT_NOTE"
	.sectionflags	@"SHF_NOTE_NV_CUINFO"
        /*0018*/ 	.short	0x0002
        /*001a*/ 	.short	0x0064
        /*001c*/ 	.short	0x0082
	.zero		2


//--------------------- .nv.info                  --------------------------
	.section	.nv.info,"",@"SHT_CUDA_INFO"
	.align	4


	//----- nvinfo : EIATTR_REGCOUNT
	.align		4
        /*0000*/ 	.byte	0x04, 0x2f
        /*0002*/ 	.short	(.L_2 - .L_1)
	.align		4
.L_1:
        /*0004*/ 	.word	index@(_Z9bfsKernelPif)
        /*0008*/ 	.word	0x00000018


	//----- nvinfo : EIATTR_FRAME_SIZE
	.align		4
.L_2:
        /*000c*/ 	.byte	0x04, 0x11
        /*000e*/ 	.short	(.L_4 - .L_3)
	.align		4
.L_3:
        /*0010*/ 	.word	index@(_Z9bfsKernelPif)
        /*0014*/ 	.word	0x00000010


	//----- nvinfo : EIATTR_MIN_STACK_SIZE
	.align		4
.L_4:
        /*0018*/ 	.byte	0x04, 0x12
        /*001a*/ 	.short	(.L_6 - .L_5)
	.align		4
.L_5:
        /*001c*/ 	.word	index@(_Z9bfsKernelPif)
        /*0020*/ 	.word	0x00000010
.L_6:


//--------------------- .nv.compat                --------------------------
	.section	.nv.compat,"",@"SHT_CUDA_COMPAT_INFO"
	.align	4
        /*0000*/ 	.byte	0x02, 0x09, 0x00, 0x00, 0x02, 0x02, 0x01, 0x00, 0x02, 0x05, 0x05, 0x00, 0x03, 0x07, 0x01, 0x01
        /*0010*/ 	.byte	0x02, 0x03, 0x00, 0x00, 0x02, 0x06, 0x01, 0x00, 0x04, 0x0b, 0x08, 0x00, 0x09, 0x00, 0x00, 0x00
        /*0020*/ 	.byte	0x00, 0x00, 0x00, 0x00


//--------------------- .nv.info._Z9bfsKernelPif  --------------------------
	.section	.nv.info._Z9bfsKernelPif,"",@"SHT_CUDA_INFO"
	.sectionflags	@""
	.align	4


	//----- nvinfo : EIATTR_CUDA_API_VERSION
	.align		4
        /*0000*/ 	.byte	0x04, 0x37
        /*0002*/ 	.short	(.L_8 - .L_7)
.L_7:
        /*0004*/ 	.word	0x00000082


	//----- nvinfo : EIATTR_KPARAM_INFO
	.align		4
.L_8:
        /*0008*/ 	.byte	0x04, 0x17
        /*000a*/ 	.short	(.L_10 - .L_9)
.L_9:
        /*000c*/ 	.word	0x00000000
        /*0010*/ 	.short	0x0001
        /*0012*/ 	.short	0x0008
        /*0014*/ 	.byte	0x00, 0xf0, 0x11, 0x00


	//----- nvinfo : EIATTR_KPARAM_INFO
	.align		4
.L_10:
        /*0018*/ 	.byte	0x04, 0x17
        /*001a*/ 	.short	(.L_12 - .L_11)
.L_11:
        /*001c*/ 	.word	0x00000000
        /*0020*/ 	.short	0x0000
        /*0022*/ 	.short	0x0000
        /*0024*/ 	.byte	0x00, 0xf5, 0x21, 0x00


	//----- nvinfo : EIATTR_SPARSE_MMA_MASK
	.align		4
.L_12:
        /*0028*/ 	.byte	0x03, 0x50
        /*002a*/ 	.short	0x0000


	//----- nvinfo : EIATTR_MAXREG_COUNT
	.align		4
        /*002c*/ 	.byte	0x03, 0x1b
        /*002e*/ 	.short	0x00ff


	//----- nvinfo : EIATTR_EXTERNS
	.align		4
        /*0030*/ 	.byte	0x04, 0x0f
        /*0032*/ 	.short	(.L_14 - .L_13)


	//   ....[0]....
	.align		4
.L_13:
        /*0034*/ 	.word	index@(vprintf)


	//----- nvinfo : EIATTR_MERCURY_ISA_VERSION
	.align		4
.L_14:
        /*0038*/ 	.byte	0x03, 0x5f
        /*003a*/ 	.short	0x0101


	//----- nvinfo : EIATTR_VRC_CTA_INIT_COUNT
	.align		4
        /*003c*/ 	.byte	0x02, 0x4a
	.zero		1
	.zero		1


	//----- nvinfo : EIATTR_SYSCALL_OFFSETS
	.align		4
        /*0040*/ 	.byte	0x04, 0x46
        /*0042*/ 	.short	(.L_16 - .L_15)


	//   ....[0]....
.L_15:
        /*0044*/ 	.word	0x00000110


	//----- nvinfo : EIATTR_EXIT_INSTR_OFFSETS
	.align		4
.L_16:
        /*0048*/ 	.byte	0x04, 0x1c
        /*004a*/ 	.short	(.L_18 - .L_17)


	//   ....[0]....
.L_17:
        /*004c*/ 	.word	0x00000130


	//   ....[1]....
        /*0050*/ 	.word	0x00000180


	//----- nvinfo : EIATTR_CRS_STACK_SIZE
	.align		4
.L_18:
        /*0054*/ 	.byte	0x04, 0x1e
        /*0056*/ 	.short	(.L_20 - .L_19)
.L_19:
        /*0058*/ 	.word	0x00000000


	//----- nvinfo : EIATTR_CBANK_PARAM_SIZE
	.align		4
.L_20:
        /*005c*/ 	.byte	0x03, 0x19
        /*005e*/ 	.short	0x000c


	//----- nvinfo : EIATTR_PARAM_CBANK
	.align		4
        /*0060*/ 	.byte	0x04, 0x0a
        /*0062*/ 	.short	(.L_22 - .L_21)
	.align		4
.L_21:
        /*0064*/ 	.word	index@(.nv.constant0._Z9bfsKernelPif)
        /*0068*/ 	.short	0x0380
        /*006a*/ 	.short	0x000c


	//----- nvinfo : EIATTR_SW_WAR
	.align		4
.L_22:
        /*006c*/ 	.byte	0x04, 0x36
        /*006e*/ 	.short	(.L_24 - .L_23)
.L_23:
        /*0070*/ 	.word	0x00000008
.L_24:


//--------------------- .nv.callgraph             --------------------------
	.section	.nv.callgraph,"",@"SHT_CUDA_CALLGRAPH"
	.align	4
	.sectionentsize	8
	.align		4
        /*0000*/ 	.word	0x00000000
	.align		4
        /*0004*/ 	.word	0xffffffff
	.align		4
        /*0008*/ 	.word	index@(_Z9bfsKernelPif)
	.align		4
        /*000c*/ 	.word	index@(vprintf)
	.align		4
        /*0010*/ 	.word	0x00000000
	.align		4
        /*0014*/ 	.word	0xfffffffe
	.align		4
        /*0018*/ 	.word	0x00000000
	.align		4
        /*001c*/ 	.word	0xfffffffd
	.align		4
        /*0020*/ 	.word	0x00000000
	.align		4
        /*0024*/ 	.word	0xfffffffc


//--------------------- .nv.constant4             --------------------------
	.section	.nv.constant4,"a",@progbits
	.align	8
	.align		8
.nv.constant4:
        /*0000*/ 	.dword	vprintf
	.align		8
        /*0008*/ 	.dword	$str


//--------------------- .text._Z9bfsKernelPif     --------------------------
	.section	.text._Z9bfsKernelPif,"ax",@progbits
	.align	128
        .global         _Z9bfsKernelPif
        .type           _Z9bfsKernelPif,@function
        .size           _Z9bfsKernelPif,(.L_x_2 - _Z9bfsKernelPif)
        .other          _Z9bfsKernelPif,@"STO_CUDA_ENTRY STV_DEFAULT"
_Z9bfsKernelPif:
.text._Z9bfsKernelPif:
[----:B------:R-:W0:Y:S01]  /*0000*/  LDC R1, c[0x0][0x37c] ;  /* 0x0000df00ff017b82 */ /* 0x000e220000000800 */
[----:B------:R-:W1:Y:S01]  /*0010*/  LDCU UR4, c[0x0][0x388] ;  /* 0x00007100ff0477ac */ /* 0x000e620008000800 */
[----:B------:R-:W2:Y:S01]  /*0020*/  S2R R16, SR_TID.X ;  /* 0x0000000000107919 */ /* 0x000ea20000002100 */
[----:B0-----:R-:W-:Y:S01]  /*0030*/  VIADD R1, R1, 0xfffffff0 ;  /* 0xfffffff001017836 */ /* 0x001fe20000000000 */
[----:B------:R-:W-:Y:S01]  /*0040*/  MOV R0, 0x0 ;  /* 0x0000000000007802 */ /* 0x000fe20000000f00 */
[----:B------:R-:W0:Y:S03]  /*0050*/  LDCU.64 UR6, c[0x4][0x8] ;  /* 0x01000100ff0677ac */ /* 0x000e260008000a00 */
[----:B------:R3:W4:Y:S01]  /*0060*/  LDC.64 R8, c[0x4][R0] ;  /* 0x0100000000087b82 */ /* 0x0007220000000a00 */
[----:B------:R-:W5:Y:S01]  /*0070*/  LDCU UR5, c[0x0][0x2fc] ;  /* 0x00005f80ff0577ac */ /* 0x000f620008000800 */
[----:B-1----:R-:W1:Y:S01]  /*0080*/  F2F.F64.F32 R2, UR4 ;  /* 0x0000000400027d10 */ /* 0x002e620008201800 */
[----:B------:R-:W3:Y:S01]  /*0090*/  LDCU UR4, c[0x0][0x2f8] ;  /* 0x00005f00ff0477ac */ /* 0x000ee20008000800 */
[----:B0-----:R-:W-:Y:S01]  /*00a0*/  IMAD.U32 R4, RZ, RZ, UR6 ;  /* 0x00000006ff047e24 */ /* 0x001fe2000f8e00ff */
[----:B------:R-:W-:Y:S01]  /*00b0*/  MOV R5, UR7 ;  /* 0x0000000700057c02 */ /* 0x000fe20008000f00 */
[----:B-1----:R0:W-:Y:S04]  /*00c0*/  STL.64 [R1+0x8], R2 ;  /* 0x0000080201007387 */ /* 0x0021e80000100a00 */
[----:B--2---:R0:W-:Y:S01]  /*00d0*/  STL [R1], R16 ;  /* 0x0000001001007387 */ /* 0x0041e20000100800 */
[----:B---3--:R-:W-:-:S05]  /*00e0*/  IADD3 R6, P0, PT, R1, UR4, RZ ;  /* 0x0000000401067c10 */ /* 0x008fca000ff1e0ff */
[----:B-----5:R-:W-:-:S08]  /*00f0*/  IMAD.X R7, RZ, RZ, UR5, P0 ;  /* 0x00000005ff077e24 */ /* 0x020fd000080e06ff */
[----:B------:R-:W-:-:S07]  /*0100*/  LEPC R20, `(.L_x_0) ;  /* 0x000000001014794e */ /* 0x000fce0000000000 */
[----:B0---4-:R-:W-:Y:S05]  /*0110*/  CALL.ABS.NOINC R8 ;  /* 0x0000000008007343 */ /* 0x011fea0003c00000 */
.L_x_0:
[----:B------:R-:W-:-:S13]  /*0120*/  ISETP.NE.AND P0, PT, R16, RZ, PT ;  /* 0x000000ff1000720c */ /* 0x000fda0003f05270 */
[----:B------:R-:W-:Y:S05]  /*0130*/  @P0 EXIT ;  /* 0x000000000000094d */ /* 0x000fea0003800000 */
[----:B------:R-:W0:Y:S01]  /*0140*/  LDC.64 R2, c[0x0][0x380] ;  /* 0x0000e000ff027b82 */ /* 0x000e220000000a00 */
[----:B------:R-:W0:Y:S01]  /*0150*/  LDCU.64 UR4, c[0x0][0x358] ;  /* 0x00006b00ff0477ac */ /* 0x000e220008000a00 */
[----:B------:R-:W-:-:S05]  /*0160*/  HFMA2 R5, -RZ, RZ, 0, 8.94069671630859375e-07 ;  /* 0x0000000fff057431 */ /* 0x000fca00000001ff */
[----:B0-----:R-:W-:Y:S01]  /*0170*/  STG.E desc[UR4][R2.64], R5 ;  /* 0x0000000502007986 */ /* 0x001fe2000c101904 */
[----:B------:R-:W-:Y:S05]  /*0180*/  EXIT ;  /* 0x000000000000794d */ /* 0x000fea0003800000 */
.L_x_1:
[----:B------:R-:W-:-:S00]  /*0190*/  BRA `(.L_x_1) ;  /* 0xfffffffc00fc7947 */ /* 0x000fc0000383ffff */
[----:B------:R-:W-:-:S00]  /*01a0*/  NOP ;  /* 0x0000000000007918 */ /* 0x000fc00000000000 */
        /* <DEDUP_REMOVED lines=13> */
.L_x_2:


//--------------------- .nv.global.init           --------------------------
	.section	.nv.global.init,"aw",@progbits
.nv.global.init:
	.type		$str,@object
	.size		$str,(.L_0 - $str)
$str:
        /*0000*/ 	.byte	0x25, 0x64, 0x20, 0x25, 0x66, 0x20, 0x66, 0x65, 0x66, 0x0a, 0x00
.L_0:


//--------------------- .nv.shared.reserved.0     --------------------------
	.section	.nv.shared.reserved.0,"aw",@nobits
	.weak		__nv_reservedSMEM_offset_0_alias
	.size		__nv_reservedSMEM_offset_0_alias, 0, 64
	.other		__nv_reservedSMEM_offset_0_alias,@"STO_CUDA_RESERVED_SHARED STV_DEFAULT"
__nv_reservedSMEM_offset_0_alias:
	.zero		0
	.zero		64


//--------------------- .nv.constant0._Z9bfsKernelPif --------------------------
	.section	.nv.constant0._Z9bfsKernelPif,"a",@progbits
	.sectionflags	@""
	.align	4
.nv.constant0._Z9bfsKernelPif:
	.zero		908


//--------------------- SYMBOLS --------------------------

	.type		.nv.reservedSmem.offset0,@object
	.size		.nv.reservedSmem.offset0,0x4
	.type		vprintf,@function
